//
// Generated by NVIDIA NVVM Compiler
//
// Compiler Build ID: CL-36424714
// Cuda compilation tools, release 13.0, V13.0.88
// Based on NVVM 20.0.0
//

.version 9.0
.target sm_100
.address_size 64

	// .globl	sumDoublesKernel
// _ZZ16sumDoublesKernelE9reduceMem has been demoted

.visible .entry sumDoublesKernel(
	.param .u32 sumDoublesKernel_param_0,
	.param .u64 .ptr .align 1 sumDoublesKernel_param_1,
	.param .u64 .ptr .align 1 sumDoublesKernel_param_2
)
{
	.reg .pred 	%p<21>;
	.reg .b32 	%r<37>;
	.reg .b64 	%rd<22>;
	.reg .b64 	%fd<107>;
	// demoted variable
	.shared .align 8 .b8 _ZZ16sumDoublesKernelE9reduceMem[2048];
	ld.param.u32 	%r23, [sumDoublesKernel_param_0];
	ld.param.u64 	%rd8, [sumDoublesKernel_param_1];
	ld.param.u64 	%rd9, [sumDoublesKernel_param_2];
	cvta.to.global.u64 	%rd1, %rd9;
	mov.u32 	%r1, %tid.y;
	mov.u32 	%r2, %tid.x;
	shl.b32 	%r3, %r1, 5;
	add.s32 	%r4, %r3, %r2;
	setp.gt.u32 	%p1, %r4, 255;
	setp.ge.s32 	%p2, %r4, %r23;
	or.pred  	%p3, %p1, %p2;
	@%p3 bra 	$L__BB0_31;
	not.b32 	%r24, %r2;
	add.s32 	%r25, %r23, %r24;
	sub.s32 	%r26, %r25, %r3;
	shr.u32 	%r27, %r26, 8;
	add.s32 	%r5, %r27, 1;
	and.b32  	%r6, %r5, 15;
	setp.lt.u32 	%p4, %r26, 3840;
	mov.f64 	%fd106, 0d0000000000000000;
	mov.u32 	%r33, %r4;
	@%p4 bra 	$L__BB0_4;
	and.b32  	%r28, %r5, 33554416;
	neg.s32 	%r31, %r28;
	mul.wide.u32 	%rd10, %r1, 256;
	mul.wide.u32 	%rd11, %r2, 8;
	add.s64 	%rd12, %rd10, %rd11;
	add.s64 	%rd13, %rd12, %rd1;
	add.s64 	%rd20, %rd13, 16384;
	mov.f64 	%fd106, 0d0000000000000000;
	mov.u32 	%r33, %r4;
$L__BB0_3:
	.pragma "nounroll";
	ld.global.f64 	%fd17, [%rd20+-16384];
	add.f64 	%fd18, %fd106, %fd17;
	ld.global.f64 	%fd19, [%rd20+-14336];
	add.f64 	%fd20, %fd18, %fd19;
	ld.global.f64 	%fd21, [%rd20+-12288];
	add.f64 	%fd22, %fd20, %fd21;
	ld.global.f64 	%fd23, [%rd20+-10240];
	add.f64 	%fd24, %fd22, %fd23;
	ld.global.f64 	%fd25, [%rd20+-8192];
	add.f64 	%fd26, %fd24, %fd25;
	ld.global.f64 	%fd27, [%rd20+-6144];
	add.f64 	%fd28, %fd26, %fd27;
	ld.global.f64 	%fd29, [%rd20+-4096];
	add.f64 	%fd30, %fd28, %fd29;
	ld.global.f64 	%fd31, [%rd20+-2048];
	add.f64 	%fd32, %fd30, %fd31;
	ld.global.f64 	%fd33, [%rd20];
	add.f64 	%fd34, %fd32, %fd33;
	ld.global.f64 	%fd35, [%rd20+2048];
	add.f64 	%fd36, %fd34, %fd35;
	ld.global.f64 	%fd37, [%rd20+4096];
	add.f64 	%fd38, %fd36, %fd37;
	ld.global.f64 	%fd39, [%rd20+6144];
	add.f64 	%fd40, %fd38, %fd39;
	ld.global.f64 	%fd41, [%rd20+8192];
	add.f64 	%fd42, %fd40, %fd41;
	ld.global.f64 	%fd43, [%rd20+10240];
	add.f64 	%fd44, %fd42, %fd43;
	ld.global.f64 	%fd45, [%rd20+12288];
	add.f64 	%fd46, %fd44, %fd45;
	ld.global.f64 	%fd47, [%rd20+14336];
	add.f64 	%fd106, %fd46, %fd47;
	add.s32 	%r33, %r33, 4096;
	add.s32 	%r31, %r31, 16;
	add.s64 	%rd20, %rd20, 32768;
	setp.ne.s32 	%p5, %r31, 0;
	@%p5 bra 	$L__BB0_3;
$L__BB0_4:
	setp.eq.s32 	%p6, %r6, 0;
	@%p6 bra 	$L__BB0_13;
	and.b32  	%r13, %r5, 7;
	setp.lt.u32 	%p7, %r6, 8;
	@%p7 bra 	$L__BB0_7;
	mul.wide.u32 	%rd14, %r33, 8;
	add.s64 	%rd15, %rd1, %rd14;
	ld.global.f64 	%fd49, [%rd15];
	add.f64 	%fd50, %fd106, %fd49;
	ld.global.f64 	%fd51, [%rd15+2048];
	add.f64 	%fd52, %fd50, %fd51;
	ld.global.f64 	%fd53, [%rd15+4096];
	add.f64 	%fd54, %fd52, %fd53;
	ld.global.f64 	%fd55, [%rd15+6144];
	add.f64 	%fd56, %fd54, %fd55;
	ld.global.f64 	%fd57, [%rd15+8192];
	add.f64 	%fd58, %fd56, %fd57;
	ld.global.f64 	%fd59, [%rd15+10240];
	add.f64 	%fd60, %fd58, %fd59;
	ld.global.f64 	%fd61, [%rd15+12288];
	add.f64 	%fd62, %fd60, %fd61;
	ld.global.f64 	%fd63, [%rd15+14336];
	add.f64 	%fd106, %fd62, %fd63;
	add.s32 	%r33, %r33, 2048;
$L__BB0_7:
	setp.eq.s32 	%p8, %r13, 0;
	@%p8 bra 	$L__BB0_13;
	and.b32  	%r16, %r5, 3;
	setp.lt.u32 	%p9, %r13, 4;
	@%p9 bra 	$L__BB0_10;
	mul.wide.u32 	%rd16, %r33, 8;
	add.s64 	%rd17, %rd1, %rd16;
	ld.global.f64 	%fd65, [%rd17];
	add.f64 	%fd66, %fd106, %fd65;
	ld.global.f64 	%fd67, [%rd17+2048];
	add.f64 	%fd68, %fd66, %fd67;
	ld.global.f64 	%fd69, [%rd17+4096];
	add.f64 	%fd70, %fd68, %fd69;
	ld.global.f64 	%fd71, [%rd17+6144];
	add.f64 	%fd106, %fd70, %fd71;
	add.s32 	%r33, %r33, 1024;
$L__BB0_10:
	setp.eq.s32 	%p10, %r16, 0;
	@%p10 bra 	$L__BB0_13;
	mul.wide.u32 	%rd18, %r33, 8;
	add.s64 	%rd21, %rd1, %rd18;
	neg.s32 	%r36, %r16;
$L__BB0_12:
	.pragma "nounroll";
	ld.global.f64 	%fd72, [%rd21];
	add.f64 	%fd106, %fd106, %fd72;
	add.s64 	%rd21, %rd21, 2048;
	add.s32 	%r36, %r36, 1;
	setp.ne.s32 	%p11, %r36, 0;
	@%p11 bra 	$L__BB0_12;
$L__BB0_13:
	shl.b32 	%r29, %r4, 3;
	mov.u32 	%r30, _ZZ16sumDoublesKernelE9reduceMem;
	add.s32 	%r22, %r30, %r29;
	st.shared.f64 	[%r22], %fd106;
	bar.sync 	0;
	setp.gt.u32 	%p12, %r4, 127;
	@%p12 bra 	$L__BB0_15;
	ld.shared.f64 	%fd73, [%r22+1024];
	ld.shared.f64 	%fd74, [%r22];
	add.f64 	%fd75, %fd73, %fd74;
	st.shared.f64 	[%r22], %fd75;
$L__BB0_15:
	bar.sync 	0;
	setp.gt.u32 	%p13, %r4, 63;
	@%p13 bra 	$L__BB0_17;
	ld.shared.f64 	%fd76, [%r22+512];
	ld.shared.f64 	%fd77, [%r22];
	add.f64 	%fd78, %fd76, %fd77;
	st.shared.f64 	[%r22], %fd78;
$L__BB0_17:
	bar.sync 	0;
	setp.gt.u32 	%p14, %r4, 31;
	@%p14 bra 	$L__BB0_19;
	ld.shared.f64 	%fd79, [%r22+256];
	ld.shared.f64 	%fd80, [%r22];
	add.f64 	%fd81, %fd79, %fd80;
	st.shared.f64 	[%r22], %fd81;
$L__BB0_19:
	bar.sync 	0;
	setp.gt.u32 	%p15, %r4, 15;
	@%p15 bra 	$L__BB0_21;
	ld.shared.f64 	%fd82, [%r22+128];
	ld.shared.f64 	%fd83, [%r22];
	add.f64 	%fd84, %fd82, %fd83;
	st.shared.f64 	[%r22], %fd84;
$L__BB0_21:
	bar.sync 	0;
	setp.gt.u32 	%p16, %r4, 7;
	@%p16 bra 	$L__BB0_23;
	ld.shared.f64 	%fd85, [%r22+64];
	ld.shared.f64 	%fd86, [%r22];
	add.f64 	%fd87, %fd85, %fd86;
	st.shared.f64 	[%r22], %fd87;
$L__BB0_23:
	bar.sync 	0;
	setp.gt.u32 	%p17, %r4, 3;
	@%p17 bra 	$L__BB0_25;
	ld.shared.f64 	%fd88, [%r22+32];
	ld.shared.f64 	%fd89, [%r22];
	add.f64 	%fd90, %fd88, %fd89;
	st.shared.f64 	[%r22], %fd90;
$L__BB0_25:
	bar.sync 	0;
	setp.gt.u32 	%p18, %r4, 1;
	@%p18 bra 	$L__BB0_27;
	ld.shared.f64 	%fd91, [%r22+16];
	ld.shared.f64 	%fd92, [%r22];
	add.f64 	%fd93, %fd91, %fd92;
	st.shared.f64 	[%r22], %fd93;
$L__BB0_27:
	bar.sync 	0;
	setp.ne.s32 	%p19, %r4, 0;
	@%p19 bra 	$L__BB0_29;
	ld.shared.f64 	%fd94, [_ZZ16sumDoublesKernelE9reduceMem+8];
	ld.shared.f64 	%fd95, [%r22];
	add.f64 	%fd96, %fd94, %fd95;
	st.shared.f64 	[%r22], %fd96;
$L__BB0_29:
	setp.ne.s32 	%p20, %r4, 0;
	bar.sync 	0;
	@%p20 bra 	$L__BB0_31;
	ld.shared.f64 	%fd97, [_ZZ16sumDoublesKernelE9reduceMem];
	cvta.to.global.u64 	%rd19, %rd8;
	st.global.f64 	[%rd19], %fd97;
$L__BB0_31:
	ret;

}


// ===== COMPILED SASS (sm_100) =====

	.target	sm_100

	.elftype	@"ET_EXEC"


//--------------------- .note.nv.tkinfo           --------------------------
	.section	.note.nv.tkinfo,"",@"SHT_NOTE"
	.sectionflags	@"SHF_NOTE_NV_TKINFO"
	.tkinfo
        /*0018*/ 	.word	0x00000002
        /*0030*/ 	.string	""
        /*0030*/ 	.string	"ptxas"
        /*0030*/ 	.string	"Cuda compilation tools, release 13.0, V13.0.88"
        /*0030*/ 	.string	"Build cuda_13.0.r13.0/compiler.36424714_0"
        /*0030*/ 	.string	"-arch sm_100 -m 64 "



//--------------------- .note.nv.cuinfo           --------------------------
	.section	.note.nv.cuinfo,"",@"SHT_NOTE"
	.sectionflags	@"SHF_NOTE_NV_CUINFO"
        /*0018*/ 	.short	0x0002
        /*001a*/ 	.short	0x0064
        /*001c*/ 	.short	0x0082
	.zero		2


//--------------------- .nv.info                  --------------------------
	.section	.nv.info,"",@"SHT_CUDA_INFO"
	.align	4


	//----- nvinfo : EIATTR_REGCOUNT
	.align		4
        /*0000*/ 	.byte	0x04, 0x2f
        /*0002*/ 	.short	(.L_1 - .L_0)
	.align		4
.L_0:
        /*0004*/ 	.word	index@(sumDoublesKernel)
        /*0008*/ 	.word	0x0000001c


	//----- nvinfo : EIATTR_FRAME_SIZE
	.align		4
.L_1:
        /*000c*/ 	.byte	0x04, 0x11
        /*000e*/ 	.short	(.L_3 - .L_2)
	.align		4
.L_2:
        /*0010*/ 	.word	index@(sumDoublesKernel)
        /*0014*/ 	.word	0x00000000


	//----- nvinfo : EIATTR_MIN_STACK_SIZE
	.align		4
.L_3:
        /*0018*/ 	.byte	0x04, 0x12
        /*001a*/ 	.short	(.L_5 - .L_4)
	.align		4
.L_4:
        /*001c*/ 	.word	index@(sumDoublesKernel)
        /*0020*/ 	.word	0x00000000
.L_5:


//--------------------- .nv.compat                --------------------------
	.section	.nv.compat,"",@"SHT_CUDA_COMPAT_INFO"
	.align	4
        /*0000*/ 	.byte	0x02, 0x09, 0x00, 0x00, 0x02, 0x02, 0x01, 0x00, 0x02, 0x05, 0x05, 0x00, 0x03, 0x07, 0x01, 0x01
        /*0010*/ 	.byte	0x02, 0x03, 0x00, 0x00, 0x02, 0x06, 0x01, 0x00, 0x04, 0x0b, 0x08, 0x00, 0x01, 0x00, 0x00, 0x00
        /*0020*/ 	.byte	0x00, 0x00, 0x00, 0x00


//--------------------- .nv.info.sumDoublesKernel --------------------------
	.section	.nv.info.sumDoublesKernel,"",@"SHT_CUDA_INFO"
	.sectionflags	@""
	.align	4


	//----- nvinfo : EIATTR_CUDA_API_VERSION
	.align		4
        /*0000*/ 	.byte	0x04, 0x37
        /*0002*/ 	.short	(.L_7 - .L_6)
.L_6:
        /*0004*/ 	.word	0x00000082


	//----- nvinfo : EIATTR_KPARAM_INFO
	.align		4
.L_7:
        /*0008*/ 	.byte	0x04, 0x17
        /*000a*/ 	.short	(.L_9 - .L_8)
.L_8:
        /*000c*/ 	.word	0x00000000
        /*0010*/ 	.short	0x0002
        /*0012*/ 	.short	0x0010
        /*0014*/ 	.byte	0x00, 0xf5, 0x21, 0x00


	//----- nvinfo : EIATTR_KPARAM_INFO
	.align		4
.L_9:
        /*0018*/ 	.byte	0x04, 0x17
        /*001a*/ 	.short	(.L_11 - .L_10)
.L_10:
        /*001c*/ 	.word	0x00000000
        /*0020*/ 	.short	0x0001
        /*0022*/ 	.short	0x0008
        /*0024*/ 	.byte	0x00, 0xf5, 0x21, 0x00


	//----- nvinfo : EIATTR_KPARAM_INFO
	.align		4
.L_11:
        /*0028*/ 	.byte	0x04, 0x17
        /*002a*/ 	.short	(.L_13 - .L_12)
.L_12:
        /*002c*/ 	.word	0x00000000
        /*0030*/ 	.short	0x0000
        /*0032*/ 	.short	0x0000
        /*0034*/ 	.byte	0x00, 0xf0, 0x11, 0x00


	//----- nvinfo : EIATTR_SPARSE_MMA_MASK
	.align		4
.L_13:
        /*0038*/ 	.byte	0x03, 0x50
        /*003a*/ 	.short	0x0000


	//----- nvinfo : EIATTR_MAXREG_COUNT
	.align		4
        /*003c*/ 	.byte	0x03, 0x1b
        /*003e*/ 	.short	0x00ff


	//----- nvinfo : EIATTR_NUM_BARRIERS
	.align		4
        /*0040*/ 	.byte	0x02, 0x4c
        /*0042*/ 	.byte	0x01
	.zero		1


	//----- nvinfo : EIATTR_MERCURY_ISA_VERSION
	.align		4
        /*0044*/ 	.byte	0x03, 0x5f
        /*0046*/ 	.short	0x0101


	//----- nvinfo : EIATTR_VRC_CTA_INIT_COUNT
	.align		4
        /*0048*/ 	.byte	0x02, 0x4a
	.zero		1
	.zero		1


	//----- nvinfo : EIATTR_EXIT_INSTR_OFFSETS
	.align		4
        /*004c*/ 	.byte	0x04, 0x1c
        /*004e*/ 	.short	(.L_15 - .L_14)


	//   ....[0]....
.L_14:
        /*0050*/ 	.word	0x00000070


	//   ....[1]....
        /*0054*/ 	.word	0x00000b80


	//   ....[2]....
        /*0058*/ 	.word	0x00000bc0


	//----- nvinfo : EIATTR_CRS_STACK_SIZE
	.align		4
.L_15:
        /*005c*/ 	.byte	0x04, 0x1e
        /*005e*/ 	.short	(.L_17 - .L_16)
.L_16:
        /*0060*/ 	.word	0x00000000


	//----- nvinfo : EIATTR_CBANK_PARAM_SIZE
	.align		4
.L_17:
        /*0064*/ 	.byte	0x03, 0x19
        /*0066*/ 	.short	0x0018


	//----- nvinfo : EIATTR_PARAM_CBANK
	.align		4
        /*0068*/ 	.byte	0x04, 0x0a
        /*006a*/ 	.short	(.L_19 - .L_18)
	.align		4
.L_18:
        /*006c*/ 	.word	index@(.nv.constant0.sumDoublesKernel)
        /*0070*/ 	.short	0x0380
        /*0072*/ 	.short	0x0018


	//----- nvinfo : EIATTR_SW_WAR
	.align		4
.L_19:
        /*0074*/ 	.byte	0x04, 0x36
        /*0076*/ 	.short	(.L_21 - .L_20)
.L_20:
        /*0078*/ 	.word	0x00000008
.L_21:


//--------------------- .nv.callgraph             --------------------------
	.section	.nv.callgraph,"",@"SHT_CUDA_CALLGRAPH"
	.align	4
	.sectionentsize	8
	.align		4
        /*0000*/ 	.word	0x00000000
	.align		4
        /*0004*/ 	.word	0xffffffff
	.align		4
        /*0008*/ 	.word	0x00000000
	.align		4
        /*000c*/ 	.word	0xfffffffe
	.align		4
        /*0010*/ 	.word	0x00000000
	.align		4
        /*0014*/ 	.word	0xfffffffd
	.align		4
        /*0018*/ 	.word	0x00000000
	.align		4
        /*001c*/ 	.word	0xfffffffc


//--------------------- .text.sumDoublesKernel    --------------------------
	.section	.text.sumDoublesKernel,"ax",@progbits
	.align	128
        .global         sumDoublesKernel
        .type           sumDoublesKernel,@function
        .size           sumDoublesKernel,(.L_x_11 - sumDoublesKernel)
        .other          sumDoublesKernel,@"STO_CUDA_ENTRY STV_DEFAULT"
sumDoublesKernel:
.text.sumDoublesKernel:
[----:B------:R-:W-:Y:S01]  /*0000*/  LDC R1, c[0x0][0x37c] ;  /* 0x0000df00ff017b82 */ /* 0x000fe20000000800 */
[----:B------:R-:W0:Y:S01]  /*0010*/  S2R R7, SR_TID.Y ;  /* 0x0000000000077919 */ /* 0x000e220000002200 */
[----:B------:R-:W1:Y:S01]  /*0020*/  LDCU UR4, c[0x0][0x380] ;  /* 0x00007000ff0477ac */ /* 0x000e620008000800 */
[----:B------:R-:W0:Y:S02]  /*0030*/  S2R R6, SR_TID.X ;  /* 0x0000000000067919 */ /* 0x000e240000002100 */
[----:B0-----:R-:W-:-:S05]  /*0040*/  IMAD R0, R7, 0x20, R6 ;  /* 0x0000002007007824 */ /* 0x001fca00078e0206 */
[----:B-1----:R-:W-:-:S04]  /*0050*/  ISETP.GE.AND P0, PT, R0, UR4, PT ;  /* 0x0000000400007c0c */ /* 0x002fc8000bf06270 */
[----:B------:R-:W-:-:S13]  /*0060*/  ISETP.GT.U32.OR P0, PT, R0, 0xff, P0 ;  /* 0x000000ff0000780c */ /* 0x000fda0000704470 */
[----:B------:R-:W-:Y:S05]  /*0070*/  @P0 EXIT ;  /* 0x000000000000094d */ /* 0x000fea0003800000 */
[----:B------:R-:W-:Y:S01]  /*0080*/  LOP3.LUT R2, RZ, R6, RZ, 0x33, !PT ;  /* 0x00000006ff027212 */ /* 0x000fe200078e33ff */
[----:B------:R-:W0:Y:S01]  /*0090*/  LDCU.64 UR6, c[0x0][0x358] ;  /* 0x00006b00ff0677ac */ /* 0x000e220008000a00 */
[----:B------:R-:W-:Y:S01]  /*00a0*/  BSSY.RECONVERGENT B0, `(.L_x_0) ;  /* 0x000003a000007945 */ /* 0x000fe20003800200 */
[----:B------:R-:W-:Y:S01]  /*00b0*/  IMAD.MOV.U32 R5, RZ, RZ, R0 ;  /* 0x000000ffff057224 */ /* 0x000fe200078e0000 */
[----:B------:R-:W-:Y:S01]  /*00c0*/  CS2R R8, SRZ ;  /* 0x0000000000087805 */ /* 0x000fe2000001ff00 */
[----:B------:R-:W-:-:S04]  /*00d0*/  VIADD R2, R2, UR4 ;  /* 0x0000000402027c36 */ /* 0x000fc80008000000 */
[----:B------:R-:W-:-:S05]  /*00e0*/  IMAD R4, R7, -0x20, R2 ;  /* 0xffffffe007047824 */ /* 0x000fca00078e0202 */
[C---:B------:R-:W-:Y:S02]  /*00f0*/  ISETP.GE.U32.AND P1, PT, R4.reuse, 0xf00, PT ;  /* 0x00000f000400780c */ /* 0x040fe40003f26070 */
[----:B------:R-:W-:-:S04]  /*0100*/  LEA.HI R2, R4, 0x1, RZ, 0x18 ;  /* 0x0000000104027811 */ /* 0x000fc800078fc0ff */
[----:B------:R-:W-:-:S04]  /*0110*/  LOP3.LUT R3, R2, 0xf, RZ, 0xc0, !PT ;  /* 0x0000000f02037812 */ /* 0x000fc800078ec0ff */
[----:B------:R-:W-:-:S03]  /*0120*/  ISETP.NE.AND P0, PT, R3, RZ, PT ;  /* 0x000000ff0300720c */ /* 0x000fc60003f05270 */
[----:B0-----:R-:W-:Y:S10]  /*0130*/  @!P1 BRA `(.L_x_1) ;  /* 0x0000000000c09947 */ /* 0x001ff40003800000 */
[----:B------:R-:W0:Y:S01]  /*0140*/  LDCU.64 UR4, c[0x0][0x390] ;  /* 0x00007200ff0477ac */ /* 0x000e220008000a00 */
[----:B------:R-:W-:Y:S01]  /*0150*/  IMAD.WIDE.U32 R4, R6, 0x8, RZ ;  /* 0x0000000806047825 */ /* 0x000fe200078e00ff */
[----:B------:R-:W-:-:S03]  /*0160*/  CS2R R8, SRZ ;  /* 0x0000000000087805 */ /* 0x000fc6000001ff00 */
[----:B------:R-:W-:Y:S01]  /*0170*/  IMAD.WIDE.U32 R6, R7, 0x100, R4 ;  /* 0x0000010007067825 */ /* 0x000fe200078e0004 */
[----:B------:R-:W-:-:S03]  /*0180*/  LOP3.LUT R4, R2, 0x1fffff0, RZ, 0xc0, !PT ;  /* 0x01fffff002047812 */ /* 0x000fc600078ec0ff */
[----:B------:R-:W-:Y:S02]  /*0190*/  IMAD.MOV.U32 R5, RZ, RZ, R0 ;  /* 0x000000ffff057224 */ /* 0x000fe400078e0000 */
[----:B------:R-:W-:Y:S01]  /*01a0*/  IMAD.MOV R4, RZ, RZ, -R4 ;  /* 0x000000ffff047224 */ /* 0x000fe200078e0a04 */
[----:B0-----:R-:W-:-:S04]  /*01b0*/  IADD3 R6, P1, PT, R6, UR4, RZ ;  /* 0x0000000406067c10 */ /* 0x001fc8000ff3e0ff */
[----:B------:R-:W-:-:S04]  /*01c0*/  IADD3 R6, P2, PT, R6, 0x4000, RZ ;  /* 0x0000400006067810 */ /* 0x000fc80007f5e0ff */
[----:B------:R-:W-:-:S09]  /*01d0*/  IADD3.X R7, PT, PT, RZ, UR5, R7, P2, P1 ;  /* 0x00000005ff077c10 */ /* 0x000fd200097e2407 */
.L_x_2:
[----:B------:R-:W2:Y:S04]  /*01e0*/  LDG.E.64 R20, desc[UR6][R6.64+-0x4000] ;  /* 0xffc0000606147981 */ /* 0x000ea8000c1e1b00 */
[----:B------:R-:W3:Y:S04]  /*01f0*/  LDG.E.64 R18, desc[UR6][R6.64+-0x3800] ;  /* 0xffc8000606127981 */ /* 0x000ee8000c1e1b00 */
[----:B------:R-:W4:Y:S04]  /*0200*/  LDG.E.64 R16, desc[UR6][R6.64+-0x3000] ;  /* 0xffd0000606107981 */ /* 0x000f28000c1e1b00 */
[----:B------:R-:W5:Y:S04]  /*0210*/  LDG.E.64 R14, desc[UR6][R6.64+-0x2800] ;  /* 0xffd80006060e7981 */ /* 0x000f68000c1e1b00 */
[----:B------:R-:W5:Y:S04]  /*0220*/  LDG.E.64 R12, desc[UR6][R6.64+-0x2000] ;  /* 0xffe00006060c7981 */ /* 0x000f68000c1e1b00 */
[----:B------:R-:W5:Y:S04]  /*0230*/  LDG.E.64 R10, desc[UR6][R6.64+-0x1800] ;  /* 0xffe80006060a7981 */ /* 0x000f68000c1e1b00 */
[----:B------:R-:W5:Y:S04]  /*0240*/  LDG.E.64 R24, desc[UR6][R6.64+-0x1000] ;  /* 0xfff0000606187981 */ /* 0x000f68000c1e1b00 */
[----:B------:R-:W5:Y:S01]  /*0250*/  LDG.E.64 R22, desc[UR6][R6.64+-0x800] ;  /* 0xfff8000606167981 */ /* 0x000f62000c1e1b00 */
[----:B--2---:R-:W-:-:S03]  /*0260*/  DADD R20, R20, R8 ;  /* 0x0000000014147229 */ /* 0x004fc60000000008 */
[----:B------:R-:W2:Y:S05]  /*0270*/  LDG.E.64 R8, desc[UR6][R6.64] ;  /* 0x0000000606087981 */ /* 0x000eaa000c1e1b00 */
[----:B---3--:R-:W-:Y:S02]  /*0280*/  DADD R18, R20, R18 ;  /* 0x0000000014127229 */ /* 0x008fe40000000012 */
[----:B------:R-:W3:Y:S06]  /*0290*/  LDG.E.64 R20, desc[UR6][R6.64+0x800] ;  /* 0x0008000606147981 */ /* 0x000eec000c1e1b00 */
[----:B----4-:R-:W-:-:S02]  /*02a0*/  DADD R16, R18, R16 ;  /* 0x0000000012107229 */ /* 0x010fc40000000010 */
[----:B------:R-:W4:Y:S06]  /*02b0*/  LDG.E.64 R18, desc[UR6][R6.64+0x1000] ;  /* 0x0010000606127981 */ /* 0x000f2c000c1e1b00 */
[----:B-----5:R-:W-:Y:S02]  /*02c0*/  DADD R14, R16, R14 ;  /* 0x00000000100e7229 */ /* 0x020fe4000000000e */
[----:B------:R-:W5:Y:S06]  /*02d0*/  LDG.E.64 R16, desc[UR6][R6.64+0x1800] ;  /* 0x0018000606107981 */ /* 0x000f6c000c1e1b00 */
[----:B------:R-:W-:-:S02]  /*02e0*/  DADD R12, R14, R12 ;  /* 0x000000000e0c7229 */ /* 0x000fc4000000000c */
[----:B------:R-:W5:Y:S06]  /*02f0*/  LDG.E.64 R14, desc[UR6][R6.64+0x2000] ;  /* 0x00200006060e7981 */ /* 0x000f6c000c1e1b00 */
[----:B------:R-:W-:Y:S02]  /*0300*/  DADD R10, R12, R10 ;  /* 0x000000000c0a7229 */ /* 0x000fe4000000000a */
[----:B------:R-:W5:Y:S06]  /*0310*/  LDG.E.64 R12, desc[UR6][R6.64+0x2800] ;  /* 0x00280006060c7981 */ /* 0x000f6c000c1e1b00 */
[----:B------:R-:W-:-:S02]  /*0320*/  DADD R24, R10, R24 ;  /* 0x000000000a187229 */ /* 0x000fc40000000018 */
[----:B------:R-:W5:Y:S06]  /*0330*/  LDG.E.64 R10, desc[UR6][R6.64+0x3000] ;  /* 0x00300006060a7981 */ /* 0x000f6c000c1e1b00 */
[----:B------:R-:W-:Y:S02]  /*0340*/  DADD R22, R24, R22 ;  /* 0x0000000018167229 */ /* 0x000fe40000000016 */
[----:B------:R0:W5:Y:S01]  /*0350*/  LDG.E.64 R24, desc[UR6][R6.64+0x3800] ;  /* 0x0038000606187981 */ /* 0x000162000c1e1b00 */
[----:B------:R-:W-:Y:S02]  /*0360*/  VIADD R4, R4, 0x10 ;  /* 0x0000001004047836 */ /* 0x000fe40000000000 */
[----:B------:R-:W-:-:S03]  /*0370*/  VIADD R5, R5, 0x1000 ;  /* 0x0000100005057836 */ /* 0x000fc60000000000 */
[----:B------:R-:W-:Y:S02]  /*0380*/  ISETP.NE.AND P1, PT, R4, RZ, PT ;  /* 0x000000ff0400720c */ /* 0x000fe40003f25270 */
[----:B0-----:R-:W-:-:S05]  /*0390*/  IADD3 R6, P2, PT, R6, 0x8000, RZ ;  /* 0x0000800006067810 */ /* 0x001fca0007f5e0ff */
[----:B------:R-:W-:Y:S01]  /*03a0*/  IMAD.X R7, RZ, RZ, R7, P2 ;  /* 0x000000ffff077224 */ /* 0x000fe200010e0607 */
[----:B--2---:R-:W-:-:S08]  /*03b0*/  DADD R8, R22, R8 ;  /* 0x0000000016087229 */ /* 0x004fd00000000008 */
[----:B---3--:R-:W-:-:S08]  /*03c0*/  DADD R8, R8, R20 ;  /* 0x0000000008087229 */ /* 0x008fd00000000014 */
[----:B----4-:R-:W-:-:S08]  /*03d0*/  DADD R8, R8, R18 ;  /* 0x0000000008087229 */ /* 0x010fd00000000012 */
[----:B-----5:R-:W-:-:S08]  /*03e0*/  DADD R8, R8, R16 ;  /* 0x0000000008087229 */ /* 0x020fd00000000010 */
[----:B------:R-:W-:-:S08]  /*03f0*/  DADD R8, R8, R14 ;  /* 0x0000000008087229 */ /* 0x000fd0000000000e */
[----:B------:R-:W-:-:S08]  /*0400*/  DADD R8, R8, R12 ;  /* 0x0000000008087229 */ /* 0x000fd0000000000c */
[----:B------:R-:W-:-:S08]  /*0410*/  DADD R8, R8, R10 ;  /* 0x0000000008087229 */ /* 0x000fd0000000000a */
[----:B------:R-:W-:Y:S01]  /*0420*/  DADD R8, R8, R24 ;  /* 0x0000000008087229 */ /* 0x000fe20000000018 */
[----:B------:R-:W-:Y:S10]  /*0430*/  @P1 BRA `(.L_x_2) ;  /* 0xfffffffc00681947 */ /* 0x000ff4000383ffff */
.L_x_1:
[----:B------:R-:W-:Y:S05]  /*0440*/  BSYNC.RECONVERGENT B0 ;  /* 0x0000000000007941 */ /* 0x000fea0003800200 */
.L_x_0:
[----:B------:R-:W-:Y:S04]  /*0450*/  BSSY.RECONVERGENT B0, `(.L_x_3) ;  /* 0x000003c000007945 */ /* 0x000fe80003800200 */
[----:B------:R-:W-:Y:S05]  /*0460*/  @!P0 BRA `(.L_x_4) ;  /* 0x0000000000e88947 */ /* 0x000fea0003800000 */
[----:B------:R-:W-:Y:S01]  /*0470*/  ISETP.GE.U32.AND P0, PT, R3, 0x8, PT ;  /* 0x000000080300780c */ /* 0x000fe20003f06070 */
[----:B------:R-:W-:Y:S01]  /*0480*/  BSSY.RECONVERGENT B1, `(.L_x_5) ;  /* 0x0000017000017945 */ /* 0x000fe20003800200 */
[----:B------:R-:W-:-:S04]  /*0490*/  LOP3.LUT R4, R2, 0x7, RZ, 0xc0, !PT ;  /* 0x0000000702047812 */ /* 0x000fc800078ec0ff */
[----:B------:R-:W-:-:S07]  /*04a0*/  ISETP.NE.AND P1, PT, R4, RZ, PT ;  /* 0x000000ff0400720c */ /* 0x000fce0003f25270 */
[----:B------:R-:W-:Y:S06]  /*04b0*/  @!P0 BRA `(.L_x_6) ;  /* 0x00000000004c8947 */ /* 0x000fec0003800000 */
[----:B------:R-:W0:Y:S02]  /*04c0*/  LDC.64 R22, c[0x0][0x390] ;  /* 0x0000e400ff167b82 */ /* 0x000e240000000a00 */
[----:B0-----:R-:W-:-:S05]  /*04d0*/  IMAD.WIDE.U32 R22, R5, 0x8, R22 ;  /* 0x0000000805167825 */ /* 0x001fca00078e0016 */
        /* <DEDUP_REMOVED lines=8> */
[----:B------:R-:W-:Y:S01]  /*0560*/  VIADD R5, R5, 0x800 ;  /* 0x0000080005057836 */ /* 0x000fe20000000000 */
[----:B--2---:R-:W-:-:S08]  /*0570*/  DADD R24, R8, R24 ;  /* 0x0000000008187229 */ /* 0x004fd00000000018 */
[----:B---3--:R-:W-:-:S08]  /*0580*/  DADD R18, R24, R18 ;  /* 0x0000000018127229 */ /* 0x008fd00000000012 */
[----:B----4-:R-:W-:-:S08]  /*0590*/  DADD R16, R18, R16 ;  /* 0x0000000012107229 */ /* 0x010fd00000000010 */
[----:B-----5:R-:W-:-:S08]  /*05a0*/  DADD R14, R16, R14 ;  /* 0x00000000100e7229 */ /* 0x020fd0000000000e */
[----:B------:R-:W-:-:S08]  /*05b0*/  DADD R12, R14, R12 ;  /* 0x000000000e0c7229 */ /* 0x000fd0000000000c */
[----:B------:R-:W-:-:S08]  /*05c0*/  DADD R10, R12, R10 ;  /* 0x000000000c0a7229 */ /* 0x000fd0000000000a */
[----:B------:R-:W-:-:S08]  /*05d0*/  DADD R6, R10, R6 ;  /* 0x000000000a067229 */ /* 0x000fd00000000006 */
[----:B------:R-:W-:-:S11]  /*05e0*/  DADD R8, R6, R20 ;  /* 0x0000000006087229 */ /* 0x000fd60000000014 */
.L_x_6:
[----:B------:R-:W-:Y:S05]  /*05f0*/  BSYNC.RECONVERGENT B1 ;  /* 0x0000000000017941 */ /* 0x000fea0003800200 */
.L_x_5:
        /* <DEDUP_REMOVED lines=11> */
[----:B------:R-:W5:Y:S01]  /*06b0*/  LDG.E.64 R14, desc[UR6][R2.64+0x1800] ;  /* 0x00180006020e7981 */ /* 0x000f62000c1e1b00 */
[----:B------:R-:W-:Y:S01]  /*06c0*/  VIADD R5, R5, 0x400 ;  /* 0x0000040005057836 */ /* 0x000fe20000000000 */
[----:B--2---:R-:W-:-:S08]  /*06d0*/  DADD R6, R8, R6 ;  /* 0x0000000008067229 */ /* 0x004fd00000000006 */
[----:B---3--:R-:W-:-:S08]  /*06e0*/  DADD R6, R6, R10 ;  /* 0x0000000006067229 */ /* 0x008fd0000000000a */
[----:B----4-:R-:W-:-:S08]  /*06f0*/  DADD R6, R6, R12 ;  /* 0x0000000006067229 */ /* 0x010fd0000000000c */
[----:B-----5:R-:W-:-:S11]  /*0700*/  DADD R8, R6, R14 ;  /* 0x0000000006087229 */ /* 0x020fd6000000000e */
.L_x_8:
[----:B------:R-:W-:Y:S05]  /*0710*/  BSYNC.RECONVERGENT B1 ;  /* 0x0000000000017941 */ /* 0x000fea0003800200 */
.L_x_7:
[----:B------:R-:W-:Y:S05]  /*0720*/  @!P1 BRA `(.L_x_4) ;  /* 0x0000000000389947 */ /* 0x000fea0003800000 */
[----:B------:R-:W0:Y:S01]  /*0730*/  LDC.64 R2, c[0x0][0x390] ;  /* 0x0000e400ff027b82 */ /* 0x000e220000000a00 */
[----:B------:R-:W-:Y:S02]  /*0740*/  IMAD.MOV R16, RZ, RZ, -R16 ;  /* 0x000000ffff107224 */ /* 0x000fe400078e0a10 */
[----:B0-----:R-:W-:-:S04]  /*0750*/  IMAD.WIDE.U32 R2, R5, 0x8, R2 ;  /* 0x0000000805027825 */ /* 0x001fc800078e0002 */
[----:B------:R-:W-:Y:S02]  /*0760*/  IMAD.MOV.U32 R4, RZ, RZ, R2 ;  /* 0x000000ffff047224 */ /* 0x000fe400078e0002 */
[----:B------:R-:W-:-:S07]  /*0770*/  IMAD.MOV.U32 R5, RZ, RZ, R3 ;  /* 0x000000ffff057224 */ /* 0x000fce00078e0003 */
.L_x_9:
[----:B------:R-:W-:Y:S02]  /*0780*/  IMAD.MOV.U32 R2, RZ, RZ, R4 ;  /* 0x000000ffff027224 */ /* 0x000fe400078e0004 */
[----:B------:R-:W-:-:S06]  /*0790*/  IMAD.MOV.U32 R3, RZ, RZ, R5 ;  /* 0x000000ffff037224 */ /* 0x000fcc00078e0005 */
[----:B------:R-:W2:Y:S01]  /*07a0*/  LDG.E.64 R2, desc[UR6][R2.64] ;  /* 0x0000000602027981 */ /* 0x000ea2000c1e1b00 */
[----:B------:R-:W-:Y:S01]  /*07b0*/  VIADD R16, R16, 0x1 ;  /* 0x0000000110107836 */ /* 0x000fe20000000000 */
[----:B------:R-:W-:-:S04]  /*07c0*/  IADD3 R4, P1, PT, R4, 0x800, RZ ;  /* 0x0000080004047810 */ /* 0x000fc80007f3e0ff */
[----:B------:R-:W-:Y:S01]  /*07d0*/  ISETP.NE.AND P0, PT, R16, RZ, PT ;  /* 0x000000ff1000720c */ /* 0x000fe20003f05270 */
[----:B------:R-:W-:Y:S01]  /*07e0*/  IMAD.X R5, RZ, RZ, R5, P1 ;  /* 0x000000ffff057224 */ /* 0x000fe200008e0605 */
[----:B--2---:R-:W-:-:S11]  /*07f0*/  DADD R8, R2, R8 ;  /* 0x0000000002087229 */ /* 0x004fd60000000008 */
[----:B------:R-:W-:Y:S05]  /*0800*/  @P0 BRA `(.L_x_9) ;  /* 0xfffffffc00dc0947 */ /* 0x000fea000383ffff */
.L_x_4:
[----:B------:R-:W-:Y:S05]  /*0810*/  BSYNC.RECONVERGENT B0 ;  /* 0x0000000000007941 */ /* 0x000fea0003800200 */
.L_x_3:
[----:B------:R-:W0:Y:S01]  /*0820*/  S2UR UR5, SR_CgaCtaId ;  /* 0x00000000000579c3 */ /* 0x000e220000008800 */
[----:B------:R-:W-:Y:S01]  /*0830*/  UMOV UR4, 0x400 ;  /* 0x0000040000047882 */ /* 0x000fe20000000000 */
[C---:B------:R-:W-:Y:S02]  /*0840*/  ISETP.GT.U32.AND P0, PT, R0.reuse, 0x7f, PT ;  /* 0x0000007f0000780c */ /* 0x040fe40003f04070 */
[----:B------:R-:W-:Y:S01]  /*0850*/  ISETP.GT.U32.AND P1, PT, R0, 0x3f, PT ;  /* 0x0000003f0000780c */ /* 0x000fe20003f24070 */
[----:B0-----:R-:W-:-:S06]  /*0860*/  ULEA UR4, UR5, UR4, 0x18 ;  /* 0x0000000405047291 */ /* 0x001fcc000f8ec0ff */
[----:B------:R-:W-:-:S05]  /*0870*/  LEA R3, R0, UR4, 0x3 ;  /* 0x0000000400037c11 */ /* 0x000fca000f8e18ff */
[----:B------:R-:W-:Y:S01]  /*0880*/  STS.64 [R3], R8 ;  /* 0x0000000803007388 */ /* 0x000fe20000000a00 */
[----:B------:R-:W-:Y:S06]  /*0890*/  BAR.SYNC.DEFER_BLOCKING 0x0 ;  /* 0x0000000000007b1d */ /* 0x000fec0000010000 */
[----:B------:R-:W-:Y:S04]  /*08a0*/  @!P0 LDS.64 R4, [R3+0x400] ;  /* 0x0004000003048984 */ /* 0x000fe80000000a00 */
[----:B------:R-:W0:Y:S02]  /*08b0*/  @!P0 LDS.64 R6, [R3] ;  /* 0x0000000003068984 */ /* 0x000e240000000a00 */
[----:B0-----:R-:W-:-:S07]  /*08c0*/  @!P0 DADD R4, R4, R6 ;  /* 0x0000000004048229 */ /* 0x001fce0000000006 */
[----:B------:R-:W-:Y:S01]  /*08d0*/  @!P0 STS.64 [R3], R4 ;  /* 0x0000000403008388 */ /* 0x000fe20000000a00 */
[----:B------:R-:W-:Y:S01]  /*08e0*/  BAR.SYNC.DEFER_BLOCKING 0x0 ;  /* 0x0000000000007b1d */ /* 0x000fe20000010000 */
[----:B------:R-:W-:-:S05]  /*08f0*/  ISETP.GT.U32.AND P0, PT, R0, 0x1f, PT ;  /* 0x0000001f0000780c */ /* 0x000fca0003f04070 */
        /* <DEDUP_REMOVED lines=29> */
[----:B------:R-:W-:-:S05]  /*0ad0*/  ISETP.NE.AND P1, PT, R0, RZ, PT ;  /* 0x000000ff0000720c */ /* 0x000fca0003f25270 */
[----:B------:R-:W-:Y:S04]  /*0ae0*/  @!P0 LDS.64 R4, [R3+0x10] ;  /* 0x0000100003048984 */ /* 0x000fe80000000a00 */
[----:B------:R-:W0:Y:S02]  /*0af0*/  @!P0 LDS.64 R10, [R3] ;  /* 0x00000000030a8984 */ /* 0x000e240000000a00 */
[----:B0-----:R-:W-:-:S07]  /*0b00*/  @!P0 DADD R4, R4, R10 ;  /* 0x0000000004048229 */ /* 0x001fce000000000a */
[----:B------:R-:W-:Y:S01]  /*0b10*/  @!P0 STS.64 [R3], R4 ;  /* 0x0000000403008388 */ /* 0x000fe20000000a00 */
[----:B------:R-:W-:Y:S06]  /*0b20*/  BAR.SYNC.DEFER_BLOCKING 0x0 ;  /* 0x0000000000007b1d */ /* 0x000fec0000010000 */
[----:B------:R-:W-:Y:S04]  /*0b30*/  @!P1 LDS.64 R6, [UR4+0x8] ;  /* 0x00000804ff069984 */ /* 0x000fe80008000a00 */
[----:B------:R-:W0:Y:S02]  /*0b40*/  @!P1 LDS.64 R10, [R3] ;  /* 0x00000000030a9984 */ /* 0x000e240000000a00 */
[----:B0-----:R-:W-:-:S07]  /*0b50*/  @!P1 DADD R6, R6, R10 ;  /* 0x0000000006069229 */ /* 0x001fce000000000a */
[----:B------:R0:W-:Y:S01]  /*0b60*/  @!P1 STS.64 [R3], R6 ;  /* 0x0000000603009388 */ /* 0x0001e20000000a00 */
[----:B------:R-:W-:Y:S06]  /*0b70*/  BAR.SYNC.DEFER_BLOCKING 0x0 ;  /* 0x0000000000007b1d */ /* 0x000fec0000010000 */
[----:B------:R-:W-:Y:S05]  /*0b80*/  @P1 EXIT ;  /* 0x000000000000194d */ /* 0x000fea0003800000 */
[----:B0-----:R-:W0:Y:S01]  /*0b90*/  LDS.64 R2, [UR4] ;  /* 0x00000004ff027984 */ /* 0x001e220008000a00 */
[----:B------:R-:W0:Y:S03]  /*0ba0*/  LDC.64 R4, c[0x0][0x388] ;  /* 0x0000e200ff047b82 */ /* 0x000e260000000a00 */
[----:B0-----:R-:W-:Y:S01]  /*0bb0*/  STG.E.64 desc[UR6][R4.64], R2 ;  /* 0x0000000204007986 */ /* 0x001fe2000c101b06 */
[----:B------:R-:W-:Y:S05]  /*0bc0*/  EXIT ;  /* 0x000000000000794d */ /* 0x000fea0003800000 */
.L_x_10:
[----:B------:R-:W-:-:S00]  /*0bd0*/  BRA `(.L_x_10) ;  /* 0xfffffffc00fc7947 */ /* 0x000fc0000383ffff */
[----:B------:R-:W-:-:S00]  /*0be0*/  NOP ;  /* 0x0000000000007918 */ /* 0x000fc00000000000 */
        /* <DEDUP_REMOVED lines=9> */
.L_x_11:


//--------------------- .nv.shared.sumDoublesKernel --------------------------
	.section	.nv.shared.sumDoublesKernel,"aw",@nobits
	.sectionflags	@""
	.align	8
.nv.shared.sumDoublesKernel:
	.zero		3072


//--------------------- .nv.shared.reserved.0     --------------------------
	.section	.nv.shared.reserved.0,"aw",@nobits
	.weak		__nv_reservedSMEM_offset_0_alias
	.size		__nv_reservedSMEM_offset_0_alias, 0, 64
	.other		__nv_reservedSMEM_offset_0_alias,@"STO_CUDA_RESERVED_SHARED STV_DEFAULT"
__nv_reservedSMEM_offset_0_alias:
	.zero		0
	.zero		64


//--------------------- .nv.constant0.sumDoublesKernel --------------------------
	.section	.nv.constant0.sumDoublesKernel,"a",@progbits
	.sectionflags	@""
	.align	4
.nv.constant0.sumDoublesKernel:
	.zero		920


//--------------------- SYMBOLS --------------------------

	.type		.nv.reservedSmem.offset0,@object
	.size		.nv.reservedSmem.offset0,0x4
	.type		.nv.reservedSmem.cap,@object
	.size		.nv.reservedSmem.cap,0x4
